//
// Generated by NVIDIA NVVM Compiler
//
// Compiler Build ID: CL-36424714
// Cuda compilation tools, release 13.0, V13.0.88
// Based on NVVM 20.0.0
//

.version 9.0
.target sm_100
.address_size 64

	// .globl	_Z6kernelPdi

.visible .entry _Z6kernelPdi(
	.param .u64 .ptr .align 1 _Z6kernelPdi_param_0,
	.param .u32 _Z6kernelPdi_param_1
)
{
	.reg .pred 	%p<7>;
	.reg .b32 	%r<31>;
	.reg .b64 	%rd<19>;
	.reg .b64 	%fd<16>;

	ld.param.u64 	%rd3, [_Z6kernelPdi_param_0];
	ld.param.u32 	%r12, [_Z6kernelPdi_param_1];
	cvta.to.global.u64 	%rd1, %rd3;
	mov.u32 	%r13, %ctaid.x;
	mov.u32 	%r14, %ntid.x;
	mov.u32 	%r15, %tid.x;
	mad.lo.s32 	%r29, %r13, %r14, %r15;
	mov.u32 	%r16, %nctaid.x;
	mul.lo.s32 	%r2, %r14, %r16;
	setp.ge.s32 	%p1, %r29, %r12;
	@%p1 bra 	$L__BB0_7;
	add.s32 	%r17, %r29, %r2;
	max.s32 	%r18, %r12, %r17;
	setp.lt.s32 	%p2, %r17, %r12;
	selp.u32 	%r19, 1, 0, %p2;
	add.s32 	%r20, %r17, %r19;
	sub.s32 	%r21, %r18, %r20;
	div.u32 	%r22, %r21, %r2;
	add.s32 	%r3, %r22, %r19;
	and.b32  	%r23, %r3, 3;
	setp.eq.s32 	%p3, %r23, 3;
	@%p3 bra 	$L__BB0_4;
	mul.wide.s32 	%rd4, %r12, 8;
	add.s64 	%rd2, %rd1, %rd4;
	add.s32 	%r24, %r3, 1;
	and.b32  	%r25, %r24, 3;
	neg.s32 	%r27, %r25;
$L__BB0_3:
	.pragma "nounroll";
	mul.wide.s32 	%rd5, %r29, 8;
	add.s64 	%rd6, %rd2, %rd5;
	add.s64 	%rd7, %rd1, %rd5;
	ld.global.f64 	%fd1, [%rd7];
	ld.global.f64 	%fd2, [%rd6];
	max.f64 	%fd3, %fd1, %fd2;
	st.global.f64 	[%rd7], %fd3;
	add.s32 	%r29, %r29, %r2;
	add.s32 	%r27, %r27, 1;
	setp.ne.s32 	%p4, %r27, 0;
	@%p4 bra 	$L__BB0_3;
$L__BB0_4:
	setp.lt.u32 	%p5, %r3, 3;
	@%p5 bra 	$L__BB0_7;
	mul.wide.s32 	%rd10, %r12, 8;
	mul.wide.s32 	%rd12, %r2, 8;
	shl.b32 	%r26, %r2, 2;
$L__BB0_6:
	mul.wide.s32 	%rd8, %r29, 8;
	add.s64 	%rd9, %rd1, %rd8;
	ld.global.f64 	%fd4, [%rd9];
	add.s64 	%rd11, %rd9, %rd10;
	ld.global.f64 	%fd5, [%rd11];
	max.f64 	%fd6, %fd4, %fd5;
	st.global.f64 	[%rd9], %fd6;
	add.s64 	%rd13, %rd9, %rd12;
	ld.global.f64 	%fd7, [%rd13];
	add.s64 	%rd14, %rd13, %rd10;
	ld.global.f64 	%fd8, [%rd14];
	max.f64 	%fd9, %fd7, %fd8;
	st.global.f64 	[%rd13], %fd9;
	add.s64 	%rd15, %rd13, %rd12;
	ld.global.f64 	%fd10, [%rd15];
	add.s64 	%rd16, %rd15, %rd10;
	ld.global.f64 	%fd11, [%rd16];
	max.f64 	%fd12, %fd10, %fd11;
	st.global.f64 	[%rd15], %fd12;
	add.s64 	%rd17, %rd15, %rd12;
	ld.global.f64 	%fd13, [%rd17];
	add.s64 	%rd18, %rd17, %rd10;
	ld.global.f64 	%fd14, [%rd18];
	max.f64 	%fd15, %fd13, %fd14;
	st.global.f64 	[%rd17], %fd15;
	add.s32 	%r29, %r26, %r29;
	setp.lt.s32 	%p6, %r29, %r12;
	@%p6 bra 	$L__BB0_6;
$L__BB0_7:
	ret;

}


// ===== COMPILED SASS (sm_100) =====

	.target	sm_100

	.elftype	@"ET_EXEC"


//--------------------- .note.nv.tkinfo           --------------------------
	.section	.note.nv.tkinfo,"",@"SHT_NOTE"
	.sectionflags	@"SHF_NOTE_NV_TKINFO"
	.tkinfo
        /*0018*/ 	.word	0x00000002
        /*0030*/ 	.string	""
        /*0030*/ 	.string	"ptxas"
        /*0030*/ 	.string	"Cuda compilation tools, release 13.0, V13.0.88"
        /*0030*/ 	.string	"Build cuda_13.0.r13.0/compiler.36424714_0"
        /*0030*/ 	.string	"-arch sm_100 -m 64 "



//--------------------- .note.nv.cuinfo           --------------------------
	.section	.note.nv.cuinfo,"",@"SHT_NOTE"
	.sectionflags	@"SHF_NOTE_NV_CUINFO"
        /*0018*/ 	.short	0x0002
        /*001a*/ 	.short	0x0064
        /*001c*/ 	.short	0x0082
	.zero		2


//--------------------- .nv.info                  --------------------------
	.section	.nv.info,"",@"SHT_CUDA_INFO"
	.align	4


	//----- nvinfo : EIATTR_REGCOUNT
	.align		4
        /*0000*/ 	.byte	0x04, 0x2f
        /*0002*/ 	.short	(.L_1 - .L_0)
	.align		4
.L_0:
        /*0004*/ 	.word	index@(_Z6kernelPdi)
        /*0008*/ 	.word	0x00000018


	//----- nvinfo : EIATTR_FRAME_SIZE
	.align		4
.L_1:
        /*000c*/ 	.byte	0x04, 0x11
        /*000e*/ 	.short	(.L_3 - .L_2)
	.align		4
.L_2:
        /*0010*/ 	.word	index@(_Z6kernelPdi)
        /*0014*/ 	.word	0x00000000


	//----- nvinfo : EIATTR_MIN_STACK_SIZE
	.align		4
.L_3:
        /*0018*/ 	.byte	0x04, 0x12
        /*001a*/ 	.short	(.L_5 - .L_4)
	.align		4
.L_4:
        /*001c*/ 	.word	index@(_Z6kernelPdi)
        /*0020*/ 	.word	0x00000000
.L_5:


//--------------------- .nv.compat                --------------------------
	.section	.nv.compat,"",@"SHT_CUDA_COMPAT_INFO"
	.align	4
        /*0000*/ 	.byte	0x02, 0x09, 0x00, 0x00, 0x02, 0x02, 0x01, 0x00, 0x02, 0x05, 0x05, 0x00, 0x03, 0x07, 0x01, 0x01
        /*0010*/ 	.byte	0x02, 0x03, 0x00, 0x00, 0x02, 0x06, 0x01, 0x00, 0x04, 0x0b, 0x08, 0x00, 0x01, 0x00, 0x00, 0x00
        /*0020*/ 	.byte	0x00, 0x00, 0x00, 0x00


//--------------------- .nv.info._Z6kernelPdi     --------------------------
	.section	.nv.info._Z6kernelPdi,"",@"SHT_CUDA_INFO"
	.sectionflags	@""
	.align	4


	//----- nvinfo : EIATTR_CUDA_API_VERSION
	.align		4
        /*0000*/ 	.byte	0x04, 0x37
        /*0002*/ 	.short	(.L_7 - .L_6)
.L_6:
        /*0004*/ 	.word	0x00000082


	//----- nvinfo : EIATTR_KPARAM_INFO
	.align		4
.L_7:
        /*0008*/ 	.byte	0x04, 0x17
        /*000a*/ 	.short	(.L_9 - .L_8)
.L_8:
        /*000c*/ 	.word	0x00000000
        /*0010*/ 	.short	0x0001
        /*0012*/ 	.short	0x0008
        /*0014*/ 	.byte	0x00, 0xf0, 0x11, 0x00


	//----- nvinfo : EIATTR_KPARAM_INFO
	.align		4
.L_9:
        /*0018*/ 	.byte	0x04, 0x17
        /*001a*/ 	.short	(.L_11 - .L_10)
.L_10:
        /*001c*/ 	.word	0x00000000
        /*0020*/ 	.short	0x0000
        /*0022*/ 	.short	0x0000
        /*0024*/ 	.byte	0x00, 0xf5, 0x21, 0x00


	//----- nvinfo : EIATTR_SPARSE_MMA_MASK
	.align		4
.L_11:
        /*0028*/ 	.byte	0x03, 0x50
        /*002a*/ 	.short	0x0000


	//----- nvinfo : EIATTR_MAXREG_COUNT
	.align		4
        /*002c*/ 	.byte	0x03, 0x1b
        /*002e*/ 	.short	0x00ff


	//----- nvinfo : EIATTR_MERCURY_ISA_VERSION
	.align		4
        /*0030*/ 	.byte	0x03, 0x5f
        /*0032*/ 	.short	0x0101


	//----- nvinfo : EIATTR_VRC_CTA_INIT_COUNT
	.align		4
        /*0034*/ 	.byte	0x02, 0x4a
	.zero		1
	.zero		1


	//----- nvinfo : EIATTR_EXIT_INSTR_OFFSETS
	.align		4
        /*0038*/ 	.byte	0x04, 0x1c
        /*003a*/ 	.short	(.L_13 - .L_12)


	//   ....[0]....
.L_12:
        /*003c*/ 	.word	0x00000090


	//   ....[1]....
        /*0040*/ 	.word	0x000003f0


	//   ....[2]....
        /*0044*/ 	.word	0x00000780


	//----- nvinfo : EIATTR_CRS_STACK_SIZE
	.align		4
.L_13:
        /*0048*/ 	.byte	0x04, 0x1e
        /*004a*/ 	.short	(.L_15 - .L_14)
.L_14:
        /*004c*/ 	.word	0x00000000


	//----- nvinfo : EIATTR_CBANK_PARAM_SIZE
	.align		4
.L_15:
        /*0050*/ 	.byte	0x03, 0x19
        /*0052*/ 	.short	0x000c


	//----- nvinfo : EIATTR_PARAM_CBANK
	.align		4
        /*0054*/ 	.byte	0x04, 0x0a
        /*0056*/ 	.short	(.L_17 - .L_16)
	.align		4
.L_16:
        /*0058*/ 	.word	index@(.nv.constant0._Z6kernelPdi)
        /*005c*/ 	.short	0x0380
        /*005e*/ 	.short	0x000c


	//----- nvinfo : EIATTR_SW_WAR
	.align		4
.L_17:
        /*0060*/ 	.byte	0x04, 0x36
        /*0062*/ 	.short	(.L_19 - .L_18)
.L_18:
        /*0064*/ 	.word	0x00000008
.L_19:


//--------------------- .nv.callgraph             --------------------------
	.section	.nv.callgraph,"",@"SHT_CUDA_CALLGRAPH"
	.align	4
	.sectionentsize	8
	.align		4
        /*0000*/ 	.word	0x00000000
	.align		4
        /*0004*/ 	.word	0xffffffff
	.align		4
        /*0008*/ 	.word	0x00000000
	.align		4
        /*000c*/ 	.word	0xfffffffe
	.align		4
        /*0010*/ 	.word	0x00000000
	.align		4
        /*0014*/ 	.word	0xfffffffd
	.align		4
        /*0018*/ 	.word	0x00000000
	.align		4
        /*001c*/ 	.word	0xfffffffc


//--------------------- .text._Z6kernelPdi        --------------------------
	.section	.text._Z6kernelPdi,"ax",@progbits
	.align	128
        .global         _Z6kernelPdi
        .type           _Z6kernelPdi,@function
        .size           _Z6kernelPdi,(.L_x_5 - _Z6kernelPdi)
        .other          _Z6kernelPdi,@"STO_CUDA_ENTRY STV_DEFAULT"
_Z6kernelPdi:
.text._Z6kernelPdi:
[----:B------:R-:W-:Y:S01]  /*0000*/  LDC R1, c[0x0][0x37c] ;  /* 0x0000df00ff017b82 */ /* 0x000fe20000000800 */
[----:B------:R-:W0:Y:S07]  /*0010*/  S2R R3, SR_TID.X ;  /* 0x0000000000037919 */ /* 0x000e2e0000002100 */
[----:B------:R-:W0:Y:S08]  /*0020*/  S2UR UR4, SR_CTAID.X ;  /* 0x00000000000479c3 */ /* 0x000e300000002500 */
[----:B------:R-:W0:Y:S01]  /*0030*/  LDC R2, c[0x0][0x360] ;  /* 0x0000d800ff027b82 */ /* 0x000e220000000800 */
[----:B------:R-:W1:Y:S07]  /*0040*/  LDCU UR5, c[0x0][0x370] ;  /* 0x00006e00ff0577ac */ /* 0x000e6e0008000800 */
[----:B------:R-:W2:Y:S01]  /*0050*/  LDC R0, c[0x0][0x388] ;  /* 0x0000e200ff007b82 */ /* 0x000ea20000000800 */
[----:B0-----:R-:W-:-:S02]  /*0060*/  IMAD R3, R2, UR4, R3 ;  /* 0x0000000402037c24 */ /* 0x001fc4000f8e0203 */
[----:B-1----:R-:W-:-:S03]  /*0070*/  IMAD R2, R2, UR5, RZ ;  /* 0x0000000502027c24 */ /* 0x002fc6000f8e02ff */
[----:B--2---:R-:W-:-:S13]  /*0080*/  ISETP.GE.AND P0, PT, R3, R0, PT ;  /* 0x000000000300720c */ /* 0x004fda0003f06270 */
[----:B------:R-:W-:Y:S05]  /*0090*/  @P0 EXIT ;  /* 0x000000000000094d */ /* 0x000fea0003800000 */
[----:B------:R-:W0:Y:S01]  /*00a0*/  I2F.U32.RP R9, R2 ;  /* 0x0000000200097306 */ /* 0x000e220000209000 */
[C---:B------:R-:W-:Y:S01]  /*00b0*/  IADD3 R7, PT, PT, R2.reuse, R3, RZ ;  /* 0x0000000302077210 */ /* 0x040fe20007ffe0ff */
[----:B------:R-:W-:Y:S01]  /*00c0*/  IMAD.MOV R11, RZ, RZ, -R2 ;  /* 0x000000ffff0b7224 */ /* 0x000fe200078e0a02 */
[----:B------:R-:W-:Y:S01]  /*00d0*/  ISETP.NE.U32.AND P2, PT, R2, RZ, PT ;  /* 0x000000ff0200720c */ /* 0x000fe20003f45070 */
[----:B------:R-:W1:Y:S01]  /*00e0*/  LDCU.64 UR4, c[0x0][0x358] ;  /* 0x00006b00ff0477ac */ /* 0x000e620008000a00 */
[CC--:B------:R-:W-:Y:S01]  /*00f0*/  ISETP.GE.AND P0, PT, R7.reuse, R0.reuse, PT ;  /* 0x000000000700720c */ /* 0x0c0fe20003f06270 */
[----:B------:R-:W-:Y:S01]  /*0100*/  BSSY.RECONVERGENT B0, `(.L_x_0) ;  /* 0x000002e000007945 */ /* 0x000fe20003800200 */
[----:B------:R-:W-:Y:S02]  /*0110*/  VIMNMX R6, PT, PT, R7, R0, !PT ;  /* 0x0000000007067248 */ /* 0x000fe40007fe0100 */
[----:B------:R-:W-:-:S04]  /*0120*/  SEL R8, RZ, 0x1, P0 ;  /* 0x00000001ff087807 */ /* 0x000fc80000000000 */
[----:B------:R-:W-:Y:S01]  /*0130*/  IADD3 R7, PT, PT, R6, -R7, -R8 ;  /* 0x8000000706077210 */ /* 0x000fe20007ffe808 */
[----:B0-----:R-:W0:Y:S02]  /*0140*/  MUFU.RCP R9, R9 ;  /* 0x0000000900097308 */ /* 0x001e240000001000 */
[----:B0-----:R-:W-:-:S06]  /*0150*/  VIADD R4, R9, 0xffffffe ;  /* 0x0ffffffe09047836 */ /* 0x001fcc0000000000 */
[----:B------:R0:W2:Y:S02]  /*0160*/  F2I.FTZ.U32.TRUNC.NTZ R5, R4 ;  /* 0x0000000400057305 */ /* 0x0000a4000021f000 */
[----:B0-----:R-:W-:Y:S02]  /*0170*/  IMAD.MOV.U32 R4, RZ, RZ, RZ ;  /* 0x000000ffff047224 */ /* 0x001fe400078e00ff */
[----:B--2---:R-:W-:-:S04]  /*0180*/  IMAD R11, R11, R5, RZ ;  /* 0x000000050b0b7224 */ /* 0x004fc800078e02ff */
[----:B------:R-:W-:-:S06]  /*0190*/  IMAD.HI.U32 R10, R5, R11, R4 ;  /* 0x0000000b050a7227 */ /* 0x000fcc00078e0004 */
[----:B------:R-:W-:-:S04]  /*01a0*/  IMAD.HI.U32 R5, R10, R7, RZ ;  /* 0x000000070a057227 */ /* 0x000fc800078e00ff */
[----:B------:R-:W-:-:S04]  /*01b0*/  IMAD.MOV R4, RZ, RZ, -R5 ;  /* 0x000000ffff047224 */ /* 0x000fc800078e0a05 */
[----:B------:R-:W-:-:S05]  /*01c0*/  IMAD R7, R2, R4, R7 ;  /* 0x0000000402077224 */ /* 0x000fca00078e0207 */
[----:B------:R-:W-:-:S13]  /*01d0*/  ISETP.GE.U32.AND P0, PT, R7, R2, PT ;  /* 0x000000020700720c */ /* 0x000fda0003f06070 */
[----:B------:R-:W-:Y:S01]  /*01e0*/  @P0 IADD3 R7, PT, PT, -R2, R7, RZ ;  /* 0x0000000702070210 */ /* 0x000fe20007ffe1ff */
[----:B------:R-:W-:-:S03]  /*01f0*/  @P0 VIADD R5, R5, 0x1 ;  /* 0x0000000105050836 */ /* 0x000fc60000000000 */
[----:B------:R-:W-:-:S13]  /*0200*/  ISETP.GE.U32.AND P1, PT, R7, R2, PT ;  /* 0x000000020700720c */ /* 0x000fda0003f26070 */
[----:B------:R-:W-:Y:S01]  /*0210*/  @P1 VIADD R5, R5, 0x1 ;  /* 0x0000000105051836 */ /* 0x000fe20000000000 */
[----:B------:R-:W-:-:S04]  /*0220*/  @!P2 LOP3.LUT R5, RZ, R2, RZ, 0x33, !PT ;  /* 0x00000002ff05a212 */ /* 0x000fc800078e33ff */
[----:B------:R-:W-:-:S04]  /*0230*/  IADD3 R6, PT, PT, R8, R5, RZ ;  /* 0x0000000508067210 */ /* 0x000fc80007ffe0ff */
[C---:B------:R-:W-:Y:S02]  /*0240*/  LOP3.LUT R4, R6.reuse, 0x3, RZ, 0xc0, !PT ;  /* 0x0000000306047812 */ /* 0x040fe400078ec0ff */
[----:B------:R-:W-:Y:S02]  /*0250*/  ISETP.GE.U32.AND P0, PT, R6, 0x3, PT ;  /* 0x000000030600780c */ /* 0x000fe40003f06070 */
[----:B------:R-:W-:-:S13]  /*0260*/  ISETP.NE.AND P1, PT, R4, 0x3, PT ;  /* 0x000000030400780c */ /* 0x000fda0003f25270 */
[----:B-1----:R-:W-:Y:S05]  /*0270*/  @!P1 BRA `(.L_x_1) ;  /* 0x0000000000589947 */ /* 0x002fea0003800000 */
[----:B------:R-:W0:Y:S01]  /*0280*/  LDC.64 R4, c[0x0][0x380] ;  /* 0x0000e000ff047b82 */ /* 0x000e220000000a00 */
[----:B------:R-:W-:-:S05]  /*0290*/  VIADD R6, R6, 0x1 ;  /* 0x0000000106067836 */ /* 0x000fca0000000000 */
[----:B------:R-:W-:-:S05]  /*02a0*/  LOP3.LUT R8, R6, 0x3, RZ, 0xc0, !PT ;  /* 0x0000000306087812 */ /* 0x000fca00078ec0ff */
[----:B------:R-:W-:Y:S02]  /*02b0*/  IMAD.MOV R14, RZ, RZ, -R8 ;  /* 0x000000ffff0e7224 */ /* 0x000fe400078e0a08 */
[----:B0-----:R-:W-:-:S07]  /*02c0*/  IMAD.WIDE R6, R0, 0x8, R4 ;  /* 0x0000000800067825 */ /* 0x001fce00078e0204 */
.L_x_2:
[----:B------:R-:W-:-:S04]  /*02d0*/  IMAD.WIDE R10, R3, 0x8, R6 ;  /* 0x00000008030a7825 */ /* 0x000fc800078e0206 */
[----:B0-----:R-:W-:Y:S02]  /*02e0*/  IMAD.WIDE R8, R3, 0x8, R4 ;  /* 0x0000000803087825 */ /* 0x001fe400078e0204 */
[----:B------:R-:W2:Y:S04]  /*02f0*/  LDG.E.64 R10, desc[UR4][R10.64] ;  /* 0x000000040a0a7981 */ /* 0x000ea8000c1e1b00 */
[----:B------:R-:W3:Y:S01]  /*0300*/  LDG.E.64 R12, desc[UR4][R8.64] ;  /* 0x00000004080c7981 */ /* 0x000ee2000c1e1b00 */
[----:B------:R-:W-:Y:S02]  /*0310*/  VIADD R14, R14, 0x1 ;  /* 0x000000010e0e7836 */ /* 0x000fe40000000000 */
[----:B------:R-:W-:Y:S01]  /*0320*/  IMAD.IADD R3, R2, 0x1, R3 ;  /* 0x0000000102037824 */ /* 0x000fe200078e0203 */
[----:B--2---:R-:W-:Y:S01]  /*0330*/  MOV R16, R11 ;  /* 0x0000000b00107202 */ /* 0x004fe20000000f00 */
[----:B---3--:R-:W-:Y:S01]  /*0340*/  DSETP.MAX.AND P1, P2, R12, R10, PT ;  /* 0x0000000a0c00722a */ /* 0x008fe20003a2f000 */
[----:B------:R-:W-:-:S05]  /*0350*/  IMAD.MOV.U32 R15, RZ, RZ, R13 ;  /* 0x000000ffff0f7224 */ /* 0x000fca00078e000d */
[----:B------:R-:W-:Y:S01]  /*0360*/  FSEL R17, R15, R16, P1 ;  /* 0x000000100f117208 */ /* 0x000fe20000800000 */
[----:B------:R-:W-:-:S05]  /*0370*/  IMAD.MOV.U32 R15, RZ, RZ, R10 ;  /* 0x000000ffff0f7224 */ /* 0x000fca00078e000a */
[----:B------:R-:W-:Y:S02]  /*0380*/  SEL R12, R12, R15, P1 ;  /* 0x0000000f0c0c7207 */ /* 0x000fe40000800000 */
[----:B------:R-:W-:Y:S02]  /*0390*/  @P2 LOP3.LUT R17, R16, 0x80000, RZ, 0xfc, !PT ;  /* 0x0008000010112812 */ /* 0x000fe400078efcff */
[----:B------:R-:W-:Y:S02]  /*03a0*/  ISETP.NE.AND P1, PT, R14, RZ, PT ;  /* 0x000000ff0e00720c */ /* 0x000fe40003f25270 */
[----:B------:R-:W-:-:S05]  /*03b0*/  MOV R13, R17 ;  /* 0x00000011000d7202 */ /* 0x000fca0000000f00 */
[----:B------:R0:W-:Y:S06]  /*03c0*/  STG.E.64 desc[UR4][R8.64], R12 ;  /* 0x0000000c08007986 */ /* 0x0001ec000c101b04 */
[----:B------:R-:W-:Y:S05]  /*03d0*/  @P1 BRA `(.L_x_2) ;  /* 0xfffffffc00bc1947 */ /* 0x000fea000383ffff */
.L_x_1:
[----:B------:R-:W-:Y:S05]  /*03e0*/  BSYNC.RECONVERGENT B0 ;  /* 0x0000000000007941 */ /* 0x000fea0003800200 */
.L_x_0:
[----:B------:R-:W-:Y:S05]  /*03f0*/  @!P0 EXIT ;  /* 0x000000000000894d */ /* 0x000fea0003800000 */
.L_x_3:
[----:B------:R-:W1:Y:S02]  /*0400*/  LDC.64 R6, c[0x0][0x380] ;  /* 0x0000e000ff067b82 */ /* 0x000e640000000a00 */
[----:B-1----:R-:W-:-:S05]  /*0410*/  IMAD.WIDE R6, R3, 0x8, R6 ;  /* 0x0000000803067825 */ /* 0x002fca00078e0206 */
[----:B0-----:R-:W2:Y:S01]  /*0420*/  LDG.E.64 R8, desc[UR4][R6.64] ;  /* 0x0000000406087981 */ /* 0x001ea2000c1e1b00 */
[----:B------:R-:W-:-:S06]  /*0430*/  IMAD.WIDE R10, R0, 0x8, R6 ;  /* 0x00000008000a7825 */ /* 0x000fcc00078e0206 */
[----:B------:R-:W2:Y:S01]  /*0440*/  LDG.E.64 R10, desc[UR4][R10.64] ;  /* 0x000000040a0a7981 */ /* 0x000ea2000c1e1b00 */
[----:B------:R-:W-:Y:S01]  /*0450*/  IMAD.WIDE R4, R2, 0x8, R6 ;  /* 0x0000000802047825 */ /* 0x000fe200078e0206 */
[----:B--2---:R-:W-:-:S03]  /*0460*/  DSETP.MAX.AND P0, P1, R8, R10, PT ;  /* 0x0000000a0800722a */ /* 0x004fc6000390f000 */
[----:B------:R-:W-:Y:S01]  /*0470*/  IMAD.MOV.U32 R15, RZ, RZ, R11 ;  /* 0x000000ffff0f7224 */ /* 0x000fe200078e000b */
[----:B------:R-:W-:Y:S01]  /*0480*/  MOV R12, R9 ;  /* 0x00000009000c7202 */ /* 0x000fe20000000f00 */
[----:B------:R-:W-:-:S03]  /*0490*/  IMAD.MOV.U32 R13, RZ, RZ, R10 ;  /* 0x000000ffff0d7224 */ /* 0x000fc600078e000a */
[----:B------:R-:W-:Y:S02]  /*04a0*/  FSEL R17, R12, R15, P0 ;  /* 0x0000000f0c117208 */ /* 0x000fe40000000000 */
[----:B------:R-:W-:-:S04]  /*04b0*/  SEL R12, R8, R13, P0 ;  /* 0x0000000d080c7207 */ /* 0x000fc80000000000 */
[----:B------:R-:W-:Y:S01]  /*04c0*/  @P1 LOP3.LUT R17, R15, 0x80000, RZ, 0xfc, !PT ;  /* 0x000800000f111812 */ /* 0x000fe200078efcff */
[----:B------:R-:W-:-:S03]  /*04d0*/  IMAD.WIDE R14, R0, 0x8, R4 ;  /* 0x00000008000e7825 */ /* 0x000fc600078e0204 */
[----:B------:R-:W-:-:S05]  /*04e0*/  MOV R13, R17 ;  /* 0x00000011000d7202 */ /* 0x000fca0000000f00 */
[----:B------:R0:W-:Y:S04]  /*04f0*/  STG.E.64 desc[UR4][R6.64], R12 ;  /* 0x0000000c06007986 */ /* 0x0001e8000c101b04 */
[----:B------:R-:W2:Y:S04]  /*0500*/  LDG.E.64 R14, desc[UR4][R14.64] ;  /* 0x000000040e0e7981 */ /* 0x000ea8000c1e1b00 */
[----:B------:R-:W2:Y:S01]  /*0510*/  LDG.E.64 R10, desc[UR4][R4.64] ;  /* 0x00000004040a7981 */ /* 0x000ea2000c1e1b00 */
[----:B------:R-:W-:Y:S01]  /*0520*/  IMAD.WIDE R8, R2, 0x8, R4 ;  /* 0x0000000802087825 */ /* 0x000fe200078e0204 */
[----:B--2---:R-:W-:-:S03]  /*0530*/  DSETP.MAX.AND P0, P1, R10, R14, PT ;  /* 0x0000000e0a00722a */ /* 0x004fc6000390f000 */
[----:B------:R-:W-:Y:S02]  /*0540*/  IMAD.MOV.U32 R19, RZ, RZ, R15 ;  /* 0x000000ffff137224 */ /* 0x000fe400078e000f */
[----:B------:R-:W-:Y:S01]  /*0550*/  IMAD.MOV.U32 R16, RZ, RZ, R11 ;  /* 0x000000ffff107224 */ /* 0x000fe200078e000b */
[----:B------:R-:W-:-:S04]  /*0560*/  MOV R17, R14 ;  /* 0x0000000e00117202 */ /* 0x000fc80000000f00 */
[----:B------:R-:W-:Y:S01]  /*0570*/  FSEL R21, R16, R19, P0 ;  /* 0x0000001310157208 */ /* 0x000fe20000000000 */
[----:B------:R-:W-:-:S03]  /*0580*/  IMAD.WIDE R14, R0, 0x8, R8 ;  /* 0x00000008000e7825 */ /* 0x000fc600078e0208 */
[----:B------:R-:W-:Y:S02]  /*0590*/  @P1 LOP3.LUT R21, R19, 0x80000, RZ, 0xfc, !PT ;  /* 0x0008000013151812 */ /* 0x000fe400078efcff */
[----:B------:R-:W-:-:S03]  /*05a0*/  SEL R10, R10, R17, P0 ;  /* 0x000000110a0a7207 */ /* 0x000fc60000000000 */
[----:B------:R-:W-:-:S05]  /*05b0*/  IMAD.MOV.U32 R11, RZ, RZ, R21 ;  /* 0x000000ffff0b7224 */ /* 0x000fca00078e0015 */
[----:B------:R1:W-:Y:S04]  /*05c0*/  STG.E.64 desc[UR4][R4.64], R10 ;  /* 0x0000000a04007986 */ /* 0x0003e8000c101b04 */
[----:B------:R-:W2:Y:S04]  /*05d0*/  LDG.E.64 R14, desc[UR4][R14.64] ;  /* 0x000000040e0e7981 */ /* 0x000ea8000c1e1b00 */
[----:B0-----:R-:W2:Y:S01]  /*05e0*/  LDG.E.64 R12, desc[UR4][R8.64] ;  /* 0x00000004080c7981 */ /* 0x001ea2000c1e1b00 */
[----:B------:R-:W-:-:S04]  /*05f0*/  IMAD.WIDE R6, R2, 0x8, R8 ;  /* 0x0000000802067825 */ /* 0x000fc800078e0208 */
[----:B-1----:R-:W-:Y:S01]  /*0600*/  IMAD.WIDE R10, R0, 0x8, R6 ;  /* 0x00000008000a7825 */ /* 0x002fe200078e0206 */
[----:B--2---:R-:W-:-:S03]  /*0610*/  DSETP.MAX.AND P0, P1, R12, R14, PT ;  /* 0x0000000e0c00722a */ /* 0x004fc6000390f000 */
[----:B------:R-:W-:Y:S01]  /*0620*/  IMAD.MOV.U32 R19, RZ, RZ, R15 ;  /* 0x000000ffff137224 */ /* 0x000fe200078e000f */
[----:B------:R-:W-:Y:S01]  /*0630*/  MOV R16, R13 ;  /* 0x0000000d00107202 */ /* 0x000fe20000000f00 */
[----:B------:R-:W-:-:S03]  /*0640*/  IMAD.MOV.U32 R17, RZ, RZ, R14 ;  /* 0x000000ffff117224 */ /* 0x000fc600078e000e */
[----:B------:R-:W-:Y:S02]  /*0650*/  FSEL R21, R16, R19, P0 ;  /* 0x0000001310157208 */ /* 0x000fe40000000000 */
[----:B------:R-:W-:-:S04]  /*0660*/  SEL R12, R12, R17, P0 ;  /* 0x000000110c0c7207 */ /* 0x000fc80000000000 */
[----:B------:R-:W-:-:S05]  /*0670*/  @P1 LOP3.LUT R21, R19, 0x80000, RZ, 0xfc, !PT ;  /* 0x0008000013151812 */ /* 0x000fca00078efcff */
[----:B------:R-:W-:-:S05]  /*0680*/  IMAD.MOV.U32 R13, RZ, RZ, R21 ;  /* 0x000000ffff0d7224 */ /* 0x000fca00078e0015 */
[----:B------:R1:W-:Y:S04]  /*0690*/  STG.E.64 desc[UR4][R8.64], R12 ;  /* 0x0000000c08007986 */ /* 0x0003e8000c101b04 */
[----:B------:R-:W2:Y:S04]  /*06a0*/  LDG.E.64 R10, desc[UR4][R10.64] ;  /* 0x000000040a0a7981 */ /* 0x000ea8000c1e1b00 */
[----:B------:R-:W2:Y:S01]  /*06b0*/  LDG.E.64 R4, desc[UR4][R6.64] ;  /* 0x0000000406047981 */ /* 0x000ea2000c1e1b00 */
[----:B------:R-:W-:Y:S01]  /*06c0*/  LEA R3, R2, R3, 0x2 ;  /* 0x0000000302037211 */ /* 0x000fe200078e10ff */
[----:B--2---:R-:W-:Y:S01]  /*06d0*/  DSETP.MAX.AND P0, P1, R4, R10, PT ;  /* 0x0000000a0400722a */ /* 0x004fe2000390f000 */
[----:B------:R-:W-:Y:S01]  /*06e0*/  IMAD.MOV.U32 R14, RZ, RZ, R5 ;  /* 0x000000ffff0e7224 */ /* 0x000fe200078e0005 */
[----:B------:R-:W-:-:S02]  /*06f0*/  MOV R17, R11 ;  /* 0x0000000b00117202 */ /* 0x000fc40000000f00 */
[----:B------:R-:W-:Y:S02]  /*0700*/  MOV R15, R10 ;  /* 0x0000000a000f7202 */ /* 0x000fe40000000f00 */
[----:B------:R-:W-:Y:S02]  /*0710*/  FSEL R19, R14, R17, P0 ;  /* 0x000000110e137208 */ /* 0x000fe40000000000 */
[----:B------:R-:W-:-:S06]  /*0720*/  SEL R4, R4, R15, P0 ;  /* 0x0000000f04047207 */ /* 0x000fcc0000000000 */
[----:B------:R-:W-:-:S05]  /*0730*/  @P1 LOP3.LUT R19, R17, 0x80000, RZ, 0xfc, !PT ;  /* 0x0008000011131812 */ /* 0x000fca00078efcff */
[----:B------:R-:W-:-:S05]  /*0740*/  IMAD.MOV.U32 R5, RZ, RZ, R19 ;  /* 0x000000ffff057224 */ /* 0x000fca00078e0013 */
[----:B------:R1:W-:Y:S01]  /*0750*/  STG.E.64 desc[UR4][R6.64], R4 ;  /* 0x0000000406007986 */ /* 0x0003e2000c101b04 */
[----:B------:R-:W-:-:S13]  /*0760*/  ISETP.GE.AND P0, PT, R3, R0, PT ;  /* 0x000000000300720c */ /* 0x000fda0003f06270 */
[----:B-1----:R-:W-:Y:S05]  /*0770*/  @!P0 BRA `(.L_x_3) ;  /* 0xfffffffc00208947 */ /* 0x002fea000383ffff */
[----:B------:R-:W-:Y:S05]  /*0780*/  EXIT ;  /* 0x000000000000794d */ /* 0x000fea0003800000 */
.L_x_4:
[----:B------:R-:W-:-:S00]  /*0790*/  BRA `(.L_x_4) ;  /* 0xfffffffc00fc7947 */ /* 0x000fc0000383ffff */
[----:B------:R-:W-:-:S00]  /*07a0*/  NOP ;  /* 0x0000000000007918 */ /* 0x000fc00000000000 */
        /* <DEDUP_REMOVED lines=13> */
.L_x_5:


//--------------------- .nv.shared.reserved.0     --------------------------
	.section	.nv.shared.reserved.0,"aw",@nobits
	.weak		__nv_reservedSMEM_offset_0_alias
	.size		__nv_reservedSMEM_offset_0_alias, 0, 64
	.other		__nv_reservedSMEM_offset_0_alias,@"STO_CUDA_RESERVED_SHARED STV_DEFAULT"
__nv_reservedSMEM_offset_0_alias:
	.zero		0
	.zero		64


//--------------------- .nv.constant0._Z6kernelPdi --------------------------
	.section	.nv.constant0._Z6kernelPdi,"a",@progbits
	.sectionflags	@""
	.align	4
.nv.constant0._Z6kernelPdi:
	.zero		908


//--------------------- SYMBOLS --------------------------

	.type		.nv.reservedSmem.offset0,@object
	.size		.nv.reservedSmem.offset0,0x4
